	.headerflags	@"EF_CUDA_TEXMODE_UNIFIED EF_CUDA_64BIT_ADDRESS EF_CUDA_SM80 EF_CUDA_VIRTUAL_SM(EF_CUDA_SM80)"
	.elftype	@"ET_EXEC"


//--------------------- .nv.info                  --------------------------
	.section	.nv.info,"",@"SHT_CUDA_INFO"
	.align	4


	//----- nvinfo : EIATTR_REGCOUNT
	.align		4
        /*0000*/ 	.byte	0x04, 0x2f
        /*0002*/ 	.short	(.L_1 - .L_0)
	.align		4
.L_0:
        /*0004*/ 	.word	index@(candidate1)
        /*0008*/ 	.word	0x00000043


	//----- nvinfo : EIATTR_MAX_STACK_SIZE
	.align		4
.L_1:
        /*000c*/ 	.byte	0x04, 0x23
        /*000e*/ 	.short	(.L_3 - .L_2)
	.align		4
.L_2:
        /*0010*/ 	.word	index@(candidate1)
        /*0014*/ 	.word	0x00000000


	//----- nvinfo : EIATTR_MIN_STACK_SIZE
	.align		4
.L_3:
        /*0018*/ 	.byte	0x04, 0x12
        /*001a*/ 	.short	(.L_5 - .L_4)
	.align		4
.L_4:
        /*001c*/ 	.word	index@(candidate1)
        /*0020*/ 	.word	0x00000000


	//----- nvinfo : EIATTR_FRAME_SIZE
	.align		4
.L_5:
        /*0024*/ 	.byte	0x04, 0x11
        /*0026*/ 	.short	(.L_7 - .L_6)
	.align		4
.L_6:
        /*0028*/ 	.word	index@(candidate1)
        /*002c*/ 	.word	0x00000000
.L_7:


//--------------------- .nv.info.candidate1       --------------------------
	.section	.nv.info.candidate1,"",@"SHT_CUDA_INFO"
	.align	4


	//----- nvinfo : EIATTR_CUDA_API_VERSION
	.align		4
        /*0000*/ 	.byte	0x04, 0x37
        /*0002*/ 	.short	(.L_9 - .L_8)
.L_8:
        /*0004*/ 	.word	0x00000075


	//----- nvinfo : EIATTR_SW2861232_WAR
	.align		4
.L_9:
        /*0008*/ 	.byte	0x01, 0x35
	.zero		2


	//----- nvinfo : EIATTR_PARAM_CBANK
	.align		4
        /*000c*/ 	.byte	0x04, 0x0a
        /*000e*/ 	.short	(.L_11 - .L_10)
	.align		4
.L_10:
        /*0010*/ 	.word	index@(.nv.constant0.candidate1)
        /*0014*/ 	.short	0x0160
        /*0016*/ 	.short	0x0018


	//----- nvinfo : EIATTR_CBANK_PARAM_SIZE
	.align		4
.L_11:
        /*0018*/ 	.byte	0x03, 0x19
        /*001a*/ 	.short	0x0018


	//----- nvinfo : EIATTR_KPARAM_INFO
	.align		4
        /*001c*/ 	.byte	0x04, 0x17
        /*001e*/ 	.short	(.L_13 - .L_12)
.L_12:
        /*0020*/ 	.word	0x00000000
        /*0024*/ 	.short	0x0002
        /*0026*/ 	.short	0x0010
        /*0028*/ 	.byte	0x00, 0xf0, 0x21, 0x00


	//----- nvinfo : EIATTR_KPARAM_INFO
	.align		4
.L_13:
        /*002c*/ 	.byte	0x04, 0x17
        /*002e*/ 	.short	(.L_15 - .L_14)
.L_14:
        /*0030*/ 	.word	0x00000000
        /*0034*/ 	.short	0x0001
        /*0036*/ 	.short	0x0008
        /*0038*/ 	.byte	0x00, 0xf0, 0x21, 0x00


	//----- nvinfo : EIATTR_KPARAM_INFO
	.align		4
.L_15:
        /*003c*/ 	.byte	0x04, 0x17
        /*003e*/ 	.short	(.L_17 - .L_16)
.L_16:
        /*0040*/ 	.word	0x00000000
        /*0044*/ 	.short	0x0000
        /*0046*/ 	.short	0x0000
        /*0048*/ 	.byte	0x00, 0xf0, 0x21, 0x00


	//----- nvinfo : EIATTR_MAXREG_COUNT
	.align		4
.L_17:
        /*004c*/ 	.byte	0x03, 0x1b
        /*004e*/ 	.short	0x0080


	//----- nvinfo : EIATTR_EXIT_INSTR_OFFSETS
	.align		4
        /*0050*/ 	.byte	0x04, 0x1c
        /*0052*/ 	.short	(.L_19 - .L_18)


	//   ....[0]....
.L_18:
        /*0054*/ 	.word	0x00001760


	//----- nvinfo : EIATTR_MAX_THREADS
	.align		4
.L_19:
        /*0058*/ 	.byte	0x04, 0x05
        /*005a*/ 	.short	(.L_21 - .L_20)
.L_20:
        /*005c*/ 	.word	0x000001c0
        /*0060*/ 	.word	0x00000001
        /*0064*/ 	.word	0x00000001
.L_21:


//--------------------- .nv.rel.action            --------------------------
	.section	.nv.rel.action,"",@"SHT_CUDA_RELOCINFO"
	.align	8
	.sectionentsize	8
        /*0000*/ 	.byte	0x4b, 0x00, 0x00, 0x00, 0x00, 0x00, 0x00, 0x00, 0x00, 0x02, 0x02, 0x08, 0x10, 0x0a, 0x2f, 0x22
        /* <DEDUP_REMOVED lines=13> */


//--------------------- .nv.constant0.candidate1  --------------------------
	.section	.nv.constant0.candidate1,"a",@progbits
	.align	4
.nv.constant0.candidate1:
	.zero		376


//--------------------- .text.candidate1          --------------------------
	.section	.text.candidate1,"ax",@progbits
	.sectionflags	@"SHF_BARRIERS=1"
	.sectioninfo	@"SHI_REGISTERS=67"
	.align	128
        .global         candidate1
        .type           candidate1,@function
        .size           candidate1,(.L_x_1 - candidate1)
        .other          candidate1,@"STO_CUDA_ENTRY STV_DEFAULT"
candidate1:
.text.candidate1:
[----:B------:R-:W-:-:S02]  /*0000*/  MOV R1, c[0x0][0x28] ;  /* 0x00000a0000017a02 */ /* 0x000fc40000000f00 */
[----:B------:R-:W0:Y:S01]  /*0010*/  S2R R15, SR_TID.X ;  /* 0x00000000000f7919 */ /* 0x000e220000002100 */
[----:B------:R-:W-:Y:S01]  /*0020*/  HFMA2.MMA R14, -RZ, RZ, 0, 0 ;  /* 0x00000000ff0e7435 */ /* 0x000fe200000001ff */
[----:B------:R-:W-:Y:S01]  /*0030*/  MOV R2, RZ ;  /* 0x000000ff00027202 */ /* 0x000fe20000000f00 */
[----:B------:R-:W-:Y:S02]  /*0040*/  ULDC.64 UR4, c[0x0][0x160] ;  /* 0x0000580000047ab9 */ /* 0x000fe40000000a00 */
[----:B------:R-:W-:Y:S02]  /*0050*/  UIADD3 UR4, UP0, UR4, -0x20, URZ ;  /* 0xffffffe004047890 */ /* 0x000fe4000ff1e03f */
[----:B------:R-:W-:Y:S02]  /*0060*/  ULDC.64 UR6, c[0x0][0x118] ;  /* 0x0000460000067ab9 */ /* 0x000fe40000000a00 */
[----:B------:R-:W-:Y:S02]  /*0070*/  UIADD3.X UR5, UR5, -0x1, URZ, UP0, !UPT ;  /* 0xffffffff05057890 */ /* 0x000fe400087fe43f */
[----:B0-----:R-:W-:-:S05]  /*0080*/  IMAD.HI R14, R15, -0x6db6db6d, R14 ;  /* 0x924924930f0e7827 */ /* 0x001fca00078e020e */
[----:B------:R-:W-:-:S04]  /*0090*/  SHF.R.U32.HI R3, RZ, 0x1f, R14 ;  /* 0x0000001fff037819 */ /* 0x000fc8000001160e */
[----:B------:R-:W-:Y:S02]  /*00a0*/  LEA.HI.SX32 R14, R14, R3, 0x1e ;  /* 0x000000030e0e7211 */ /* 0x000fe400078ff2ff */
[----:B------:R-:W-:Y:S02]  /*00b0*/  MOV R3, R15 ;  /* 0x0000000f00037202 */ /* 0x000fe40000000f00 */
[C---:B------:R-:W-:Y:S01]  /*00c0*/  IADD3 R4, R14.reuse, 0x40, RZ ;  /* 0x000000400e047810 */ /* 0x040fe20007ffe0ff */
[C---:B------:R-:W-:Y:S01]  /*00d0*/  IMAD.HI R0, R14.reuse, 0x38e38e39, RZ ;  /* 0x38e38e390e007827 */ /* 0x040fe200078e02ff */
[C---:B------:R-:W-:Y:S02]  /*00e0*/  IADD3 R7, R14.reuse, 0x80, RZ ;  /* 0x000000800e077810 */ /* 0x040fe40007ffe0ff */
[----:B------:R-:W-:Y:S01]  /*00f0*/  IADD3 R10, R14, 0xc0, RZ ;  /* 0x000000c00e0a7810 */ /* 0x000fe20007ffe0ff */
[----:B------:R-:W-:Y:S01]  /*0100*/  IMAD.HI R5, R15, -0x7df7df7d, R2 ;  /* 0x820820830f057827 */ /* 0x000fe200078e0202 */
[----:B------:R-:W-:-:S02]  /*0110*/  SHF.R.S32.HI R3, RZ, 0x1, R0 ;  /* 0x00000001ff037819 */ /* 0x000fc40000011400 */
[----:B------:R-:W-:Y:S01]  /*0120*/  IADD3 R18, R14, 0x140, RZ ;  /* 0x000001400e127810 */ /* 0x000fe20007ffe0ff */
[----:B------:R-:W-:Y:S01]  /*0130*/  IMAD.HI R2, R4, 0x38e38e39, RZ ;  /* 0x38e38e3904027827 */ /* 0x000fe200078e02ff */
[----:B------:R-:W-:Y:S02]  /*0140*/  SHF.R.U32.HI R6, RZ, 0x1f, R5 ;  /* 0x0000001fff067819 */ /* 0x000fe40000011605 */
[----:B------:R-:W-:Y:S01]  /*0150*/  LEA.HI R3, R0, R3, RZ, 0x1 ;  /* 0x0000000300037211 */ /* 0x000fe200078f08ff */
[----:B------:R-:W-:Y:S01]  /*0160*/  IMAD R17, R14, -0x7, R15 ;  /* 0xfffffff90e117824 */ /* 0x000fe200078e020f */
[----:B------:R-:W-:Y:S01]  /*0170*/  LEA.HI.SX32 R6, R5, R6, 0x1b ;  /* 0x0000000605067211 */ /* 0x000fe200078fdaff */
[----:B------:R-:W0:Y:S01]  /*0180*/  S2R R0, SR_CTAID.X ;  /* 0x0000000000007919 */ /* 0x000e220000002500 */
[----:B------:R-:W-:Y:S01]  /*0190*/  SHF.R.S32.HI R5, RZ, 0x1, R2 ;  /* 0x00000001ff057819 */ /* 0x000fe20000011402 */
[----:B------:R-:W-:Y:S01]  /*01a0*/  IMAD.HI R11, R10, 0x38e38e39, RZ ;  /* 0x38e38e390a0b7827 */ /* 0x000fe200078e02ff */
[----:B------:R-:W-:-:S02]  /*01b0*/  IADD3 R8, R17, -0x1, RZ ;  /* 0xffffffff11087810 */ /* 0x000fc40007ffe0ff */
[----:B------:R-:W-:Y:S01]  /*01c0*/  LEA.HI R5, R2, R5, RZ, 0x1 ;  /* 0x0000000502057211 */ /* 0x000fe200078f08ff */
[----:B------:R-:W-:Y:S01]  /*01d0*/  IMAD.HI R2, R7, 0x38e38e39, RZ ;  /* 0x38e38e3907027827 */ /* 0x000fe200078e02ff */
[----:B------:R-:W-:Y:S02]  /*01e0*/  IADD3 R13, R14, 0x100, RZ ;  /* 0x000001000e0d7810 */ /* 0x000fe40007ffe0ff */
[----:B------:R-:W-:Y:S01]  /*01f0*/  ISETP.GT.U32.AND P0, PT, R8, 0x6, PT ;  /* 0x000000060800780c */ /* 0x000fe20003f04070 */
[----:B------:R-:W-:Y:S01]  /*0200*/  IMAD.HI R19, R18, 0x38e38e39, RZ ;  /* 0x38e38e3912137827 */ /* 0x000fe200078e02ff */
[----:B------:R-:W-:Y:S02]  /*0210*/  SHF.R.S32.HI R9, RZ, 0x1, R2 ;  /* 0x00000001ff097819 */ /* 0x000fe40000011402 */
[----:B------:R-:W-:Y:S01]  /*0220*/  IADD3 R20, R14, 0x180, RZ ;  /* 0x000001800e147810 */ /* 0x000fe20007ffe0ff */
[----:B------:R-:W-:Y:S01]  /*0230*/  IMAD.HI R16, R13, 0x38e38e39, RZ ;  /* 0x38e38e390d107827 */ /* 0x000fe200078e02ff */
[----:B------:R-:W-:-:S02]  /*0240*/  LEA.HI R8, R2, R9, RZ, 0x1 ;  /* 0x0000000902087211 */ /* 0x000fc400078f08ff */
[----:B------:R-:W-:Y:S01]  /*0250*/  SHF.R.S32.HI R12, RZ, 0x1, R11 ;  /* 0x00000001ff0c7819 */ /* 0x000fe2000001140b */
[----:B------:R-:W-:Y:S01]  /*0260*/  IMAD R4, R5, -0x9, R4 ;  /* 0xfffffff705047824 */ /* 0x000fe200078e0204 */
[----:B------:R-:W-:Y:S01]  /*0270*/  SHF.R.S32.HI R2, RZ, 0x1, R19 ;  /* 0x00000001ff027819 */ /* 0x000fe20000011413 */
[----:B------:R-:W-:Y:S01]  /*0280*/  IMAD R48, R8, -0x9, R7 ;  /* 0xfffffff708307824 */ /* 0x000fe200078e0207 */
[----:B------:R-:W-:Y:S02]  /*0290*/  IADD3 R22, R14, 0x200, RZ ;  /* 0x000002000e167810 */ /* 0x000fe40007ffe0ff */
[----:B------:R-:W-:Y:S01]  /*02a0*/  LEA.HI R11, R11, R12, RZ, 0x1 ;  /* 0x0000000c0b0b7211 */ /* 0x000fe200078f08ff */
[----:B------:R-:W-:Y:S01]  /*02b0*/  IMAD.HI R12, R20, 0x38e38e39, RZ ;  /* 0x38e38e39140c7827 */ /* 0x000fe200078e02ff */
[----:B------:R-:W-:Y:S02]  /*02c0*/  LEA.HI R19, R19, R2, RZ, 0x1 ;  /* 0x0000000213137211 */ /* 0x000fe400078f08ff */
[----:B------:R-:W-:Y:S01]  /*02d0*/  SHF.R.S32.HI R9, RZ, 0x1, R16 ;  /* 0x00000001ff097819 */ /* 0x000fe20000011410 */
[----:B------:R-:W-:Y:S01]  /*02e0*/  IMAD R2, R3, -0x9, R14 ;  /* 0xfffffff703027824 */ /* 0x000fe200078e020e */
[----:B------:R-:W-:Y:S01]  /*02f0*/  IADD3 R21, R14, 0x1c0, RZ ;  /* 0x000001c00e157810 */ /* 0x000fe20007ffe0ff */
[----:B------:R-:W-:Y:S01]  /*0300*/  IMAD.HI R23, R22, 0x38e38e39, RZ ;  /* 0x38e38e3916177827 */ /* 0x000fe200078e02ff */
[----:B------:R-:W-:-:S02]  /*0310*/  LEA.HI R16, R16, R9, RZ, 0x1 ;  /* 0x0000000910107211 */ /* 0x000fc400078f08ff */
[----:B------:R-:W-:Y:S01]  /*0320*/  SHF.R.S32.HI R9, RZ, 0x1, R12 ;  /* 0x00000001ff097819 */ /* 0x000fe2000001140c */
[----:B------:R-:W-:Y:S01]  /*0330*/  IMAD R25, R2, 0x7, R17 ;  /* 0x0000000702197824 */ /* 0x000fe200078e0211 */
[----:B------:R-:W-:Y:S01]  /*0340*/  SHF.R.S32.HI R24, RZ, 0x1, R23 ;  /* 0x00000001ff187819 */ /* 0x000fe20000011417 */
[----:B------:R-:W-:Y:S01]  /*0350*/  IMAD.HI R3, R21, 0x38e38e39, RZ ;  /* 0x38e38e3915037827 */ /* 0x000fe200078e02ff */
[----:B------:R-:W-:Y:S02]  /*0360*/  LEA.HI R9, R12, R9, RZ, 0x1 ;  /* 0x000000090c097211 */ /* 0x000fe400078f08ff */
[----:B------:R-:W-:Y:S01]  /*0370*/  LEA.HI R23, R23, R24, RZ, 0x1 ;  /* 0x0000001817177211 */ /* 0x000fe200078f08ff */
[----:B0-----:R-:W-:Y:S01]  /*0380*/  IMAD R37, R0, 0xc40, R25 ;  /* 0x00000c4000257824 */ /* 0x001fe200078e0219 */
[----:B------:R-:W-:Y:S01]  /*0390*/  SHF.R.S32.HI R12, RZ, 0x1, R3 ;  /* 0x00000001ff0c7819 */ /* 0x000fe20000011403 */
[----:B------:R-:W-:Y:S02]  /*03a0*/  IMAD R25, R4, 0x7, R17 ;  /* 0x0000000704197824 */ /* 0x000fe400078e0211 */
[----:B------:R-:W-:Y:S01]  /*03b0*/  IMAD R10, R11, -0x9, R10 ;  /* 0xfffffff70b0a7824 */ /* 0x000fe200078e020a */
[----:B------:R-:W-:Y:S01]  /*03c0*/  LEA.HI R12, R3, R12, RZ, 0x1 ;  /* 0x0000000c030c7211 */ /* 0x000fe200078f08ff */
[----:B------:R-:W-:-:S02]  /*03d0*/  IMAD R24, R0, 0xc40, R25 ;  /* 0x00000c4000187824 */ /* 0x000fc400078e0219 */
[----:B------:R-:W-:Y:S01]  /*03e0*/  IMAD R37, R6, 0x31, R37 ;  /* 0x0000003106257824 */ /* 0x000fe200078e0225 */
[C---:B------:R-:W-:Y:S01]  /*03f0*/  IADD3 R43, R10.reuse, -0x1, RZ ;  /* 0xffffffff0a2b7810 */ /* 0x040fe20007ffe0ff */
[----:B------:R-:W-:Y:S02]  /*0400*/  IMAD R47, R5, 0x31, R24 ;  /* 0x00000031052f7824 */ /* 0x000fe400078e0218 */
[----:B------:R-:W-:Y:S01]  /*0410*/  IMAD R5, R10, 0x7, R17 ;  /* 0x000000070a057824 */ /* 0x000fe200078e0211 */
[----:B------:R-:W-:Y:S01]  /*0420*/  ISETP.GT.U32.OR P6, PT, R43, 0x6, P0 ;  /* 0x000000062b00780c */ /* 0x000fe200007c4470 */
[----:B------:R-:W-:Y:S02]  /*0430*/  IMAD R26, R12, -0x9, R21 ;  /* 0xfffffff70c1a7824 */ /* 0x000fe400078e0215 */
[----:B------:R-:W-:Y:S01]  /*0440*/  IMAD R6, R16, -0x9, R13 ;  /* 0xfffffff710067824 */ /* 0x000fe200078e020d */
[----:B------:R-:W-:Y:S01]  /*0450*/  IADD3 R13, R2, -0x1, RZ ;  /* 0xffffffff020d7810 */ /* 0x000fe20007ffe0ff */
[----:B------:R-:W-:Y:S01]  /*0460*/  IMAD R24, R19, -0x9, R18 ;  /* 0xfffffff713187824 */ /* 0x000fe200078e0212 */
[----:B------:R-:W-:Y:S01]  /*0470*/  MOV R2, UR4 ;  /* 0x0000000400027c02 */ /* 0x000fe20008000f00 */
[----:B------:R-:W-:Y:S01]  /*0480*/  IMAD R18, R0, 0xc40, R5 ;  /* 0x00000c4000127824 */ /* 0x000fe200078e0205 */
[----:B------:R-:W-:Y:S01]  /*0490*/  ISETP.GT.U32.OR P1, PT, R13, 0x6, P0 ;  /* 0x000000060d00780c */ /* 0x000fe20000724470 */
[--C-:B------:R-:W-:Y:S01]  /*04a0*/  IMAD R5, R26, 0x7, R17.reuse ;  /* 0x000000071a057824 */ /* 0x100fe200078e0211 */
[C---:B------:R-:W-:Y:S01]  /*04b0*/  IADD3 R41, R6.reuse, -0x1, RZ ;  /* 0xffffffff06297810 */ /* 0x040fe20007ffe0ff */
[----:B------:R-:W-:-:S02]  /*04c0*/  IMAD R3, R6, 0x7, R17 ;  /* 0x0000000706037824 */ /* 0x000fc400078e0211 */
[----:B------:R-:W-:Y:S01]  /*04d0*/  IMAD R7, R48, 0x7, R17 ;  /* 0x0000000730077824 */ /* 0x000fe200078e0211 */
[----:B------:R-:W-:Y:S01]  /*04e0*/  ISETP.GT.U32.OR P2, PT, R41, 0x6, P0 ;  /* 0x000000062900780c */ /* 0x000fe20000744470 */
[----:B------:R-:W-:Y:S01]  /*04f0*/  IMAD R5, R0, 0xc40, R5 ;  /* 0x00000c4000057824 */ /* 0x000fe200078e0205 */
[----:B------:R-:W-:Y:S01]  /*0500*/  IADD3 R48, R48, -0x1, RZ ;  /* 0xffffffff30307810 */ /* 0x000fe20007ffe0ff */
[----:B------:R-:W-:Y:S02]  /*0510*/  IMAD R33, R0, 0xc40, R3 ;  /* 0x00000c4000217824 */ /* 0x000fe400078e0203 */
[----:B------:R-:W-:Y:S01]  /*0520*/  IMAD R30, R23, -0x9, R22 ;  /* 0xfffffff7171e7824 */ /* 0x000fe200078e0216 */
[----:B------:R-:W-:Y:S01]  /*0530*/  IADD3 R25, R26, -0x1, RZ ;  /* 0xffffffff1a197810 */ /* 0x000fe20007ffe0ff */
[----:B------:R-:W-:Y:S01]  /*0540*/  IMAD R7, R0, 0xc40, R7 ;  /* 0x00000c4000077824 */ /* 0x000fe200078e0207 */
[----:B------:R-:W-:Y:S01]  /*0550*/  ISETP.GT.U32.OR P5, PT, R48, 0x6, P0 ;  /* 0x000000063000780c */ /* 0x000fe200007a4470 */
[C---:B------:R-:W-:Y:S01]  /*0560*/  IMAD R3, R24.reuse, 0x7, R17 ;  /* 0x0000000718037824 */ /* 0x040fe200078e0211 */
[----:B------:R-:W-:Y:S01]  /*0570*/  IADD3 R35, R24, -0x1, RZ ;  /* 0xffffffff18237810 */ /* 0x000fe20007ffe0ff */
[----:B------:R-:W-:Y:S01]  /*0580*/  IMAD R21, R12, 0x31, R5 ;  /* 0x000000310c157824 */ /* 0x000fe200078e0205 */
[----:B------:R-:W-:Y:S01]  /*0590*/  IADD3 R12, R4, -0x1, RZ ;  /* 0xffffffff040c7810 */ /* 0x000fe20007ffe0ff */
[----:B------:R-:W-:-:S02]  /*05a0*/  IMAD R33, R16, 0x31, R33 ;  /* 0x0000003110217824 */ /* 0x000fc400078e0221 */
[----:B------:R-:W-:Y:S01]  /*05b0*/  IMAD R39, R11, 0x31, R18 ;  /* 0x000000310b277824 */ /* 0x000fe200078e0212 */
[----:B------:R-:W-:Y:S01]  /*05c0*/  ISETP.GT.U32.OR P4, PT, R12, 0x6, P0 ;  /* 0x000000060c00780c */ /* 0x000fe20000784470 */
[----:B------:R-:W-:Y:S01]  /*05d0*/  IMAD R45, R8, 0x31, R7 ;  /* 0x00000031082d7824 */ /* 0x000fe200078e0207 */
[----:B------:R-:W-:Y:S01]  /*05e0*/  HFMA2.MMA R26, -RZ, RZ, 0, 0 ;  /* 0x00000000ff1a7435 */ /* 0x000fe200000001ff */
[----:B------:R-:W-:Y:S01]  /*05f0*/  IMAD R16, R0, 0xc40, R3 ;  /* 0x00000c4000107824 */ /* 0x000fe200078e0203 */
[C---:B------:R-:W-:Y:S01]  /*0600*/  IADD3 R27, R30.reuse, -0x1, RZ ;  /* 0xffffffff1e1b7810 */ /* 0x040fe20007ffe0ff */
[----:B------:R-:W-:Y:S01]  /*0610*/  IMAD R8, R9, -0x9, R20 ;  /* 0xfffffff709087824 */ /* 0x000fe200078e0214 */
[----:B------:R-:W-:Y:S01]  /*0620*/  ISETP.GT.U32.OR P3, PT, R35, 0x6, P0 ;  /* 0x000000062300780c */ /* 0x000fe20000764470 */
[--C-:B------:R-:W-:Y:S01]  /*0630*/  IMAD R3, R30, 0x7, R17.reuse ;  /* 0x000000071e037824 */ /* 0x100fe200078e0211 */
[----:B------:R-:W-:Y:S01]  /*0640*/  HFMA2.MMA R20, -RZ, RZ, 0, 0 ;  /* 0x00000000ff147435 */ /* 0x000fe200000001ff */
[----:B------:R-:W-:Y:S01]  /*0650*/  IMAD R31, R19, 0x31, R16 ;  /* 0x00000031131f7824 */ /* 0x000fe200078e0210 */
[C---:B------:R-:W-:Y:S01]  /*0660*/  IADD3 R24, R8.reuse, -0x1, RZ ;  /* 0xffffffff08187810 */ /* 0x040fe20007ffe0ff */
[----:B------:R-:W-:Y:S01]  /*0670*/  IMAD R7, R8, 0x7, R17 ;  /* 0x0000000708077824 */ /* 0x000fe200078e0211 */
[----:B------:R-:W-:Y:S01]  /*0680*/  HFMA2.MMA R29, -RZ, RZ, 0, 2.384185791015625e-07 ;  /* 0x00000004ff1d7435 */ /* 0x000fe200000001ff */
[C---:B------:R-:W-:Y:S01]  /*0690*/  IMAD R16, R0.reuse, 0xc40, R3 ;  /* 0x00000c4000107824 */ /* 0x040fe200078e0203 */
[----:B------:R-:W-:Y:S01]  /*06a0*/  MOV R3, UR5 ;  /* 0x0000000500037c02 */ /* 0x000fe20008000f00 */
[----:B------:R-:W-:Y:S01]  /*06b0*/  IMAD R18, R0, 0xc40, R7 ;  /* 0x00000c4000127824 */ /* 0x000fe200078e0207 */
[----:B------:R-:W-:Y:S01]  /*06c0*/  MOV R22, RZ ;  /* 0x000000ff00167202 */ /* 0x000fe20000000f00 */
[----:B------:R-:W-:Y:S01]  /*06d0*/  IMAD R23, R23, 0x31, R16 ;  /* 0x0000003117177824 */ /* 0x000fe200078e0210 */
[----:B------:R-:W-:Y:S01]  /*06e0*/  HFMA2.MMA R16, -RZ, RZ, 0, 0 ;  /* 0x00000000ff107435 */ /* 0x000fe200000001ff */
[----:B------:R-:W-:Y:S01]  /*06f0*/  IMAD R19, R9, 0x31, R18 ;  /* 0x0000003109137824 */ /* 0x000fe200078e0212 */
[----:B------:R-:W-:Y:S01]  /*0700*/  MOV R18, RZ ;  /* 0x000000ff00127202 */ /* 0x000fe20000000f00 */
[----:B------:R-:W-:-:S04]  /*0710*/  @!P1 IMAD.WIDE R4, R37, 0x4, R2 ;  /* 0x0000000425049825 */ /* 0x000fc800078e0202 */
[----:B------:R-:W-:-:S03]  /*0720*/  @!P4 IMAD.WIDE R6, R47, 0x4, R2 ;  /* 0x000000042f06c825 */ /* 0x000fc600078e0202 */
[----:B------:R0:W2:Y:S01]  /*0730*/  @!P1 LDG.E.CONSTANT R16, [R4.64] ;  /* 0x0000000604109981 */ /* 0x0000a2000c1e9900 */
[----:B------:R-:W-:Y:S01]  /*0740*/  ISETP.GT.U32.OR P1, PT, R24, 0x6, P0 ;  /* 0x000000061800780c */ /* 0x000fe20000724470 */
[--C-:B------:R-:W-:Y:S02]  /*0750*/  @!P2 IMAD.WIDE R50, R33, 0x4, R2.reuse ;  /* 0x000000042132a825 */ /* 0x100fe400078e0202 */
[----:B------:R1:W3:Y:S01]  /*0760*/  @!P4 LDG.E.CONSTANT R18, [R6.64] ;  /* 0x000000060612c981 */ /* 0x0002e2000c1e9900 */
[----:B------:R-:W-:Y:S01]  /*0770*/  ISETP.GT.U32.OR P4, PT, R25, 0x6, P0 ;  /* 0x000000061900780c */ /* 0x000fe20000784470 */
[----:B------:R-:W-:Y:S01]  /*0780*/  @!P5 IMAD.WIDE R8, R45, 0x4, R2 ;  /* 0x000000042d08d825 */ /* 0x000fe200078e0202 */
[----:B------:R-:W-:Y:S01]  /*0790*/  ISETP.GT.U32.OR P0, PT, R27, 0x6, P0 ;  /* 0x000000061b00780c */ /* 0x000fe20000704470 */
[----:B------:R4:W5:Y:S02]  /*07a0*/  @!P2 LDG.E.CONSTANT R26, [R50.64] ;  /* 0x00000006321aa981 */ /* 0x000964000c1e9900 */
[----:B0-----:R-:W-:Y:S01]  /*07b0*/  IMAD R4, R0, 0xc0, R15 ;  /* 0x000000c000047824 */ /* 0x001fe200078e020f */
[----:B------:R-:W-:Y:S01]  /*07c0*/  ISETP.GT.AND P2, PT, R15, 0xbf, PT ;  /* 0x000000bf0f00780c */ /* 0x000fe20003f44270 */
[--C-:B------:R-:W-:Y:S01]  /*07d0*/  @!P6 IMAD.WIDE R10, R39, 0x4, R2.reuse ;  /* 0x00000004270ae825 */ /* 0x100fe200078e0202 */
[----:B------:R-:W-:Y:S01]  /*07e0*/  HFMA2.MMA R30, -RZ, RZ, 0, 0 ;  /* 0x00000000ff1e7435 */ /* 0x000fe200000001ff */
[----:B------:R0:W5:Y:S01]  /*07f0*/  @!P5 LDG.E.CONSTANT R20, [R8.64] ;  /* 0x000000060814d981 */ /* 0x000162000c1e9900 */
[----:B------:R-:W-:Y:S01]  /*0800*/  LEA R4, R4, R4, 0x1 ;  /* 0x0000000404047211 */ /* 0x000fe200078e08ff */
[--C-:B------:R-:W-:Y:S01]  /*0810*/  @!P3 IMAD.WIDE R52, R31, 0x4, R2.reuse ;  /* 0x000000041f34b825 */ /* 0x100fe200078e0202 */
[----:B------:R-:W-:Y:S01]  /*0820*/  MOV R28, RZ ;  /* 0x000000ff001c7202 */ /* 0x000fe20000000f00 */
[----:B------:R4:W5:Y:S01]  /*0830*/  @!P6 LDG.E.CONSTANT R22, [R10.64] ;  /* 0x000000060a16e981 */ /* 0x000962000c1e9900 */
[----:B------:R-:W-:Y:S01]  /*0840*/  MOV R32, RZ ;  /* 0x000000ff00207202 */ /* 0x000fe20000000f00 */
[--C-:B-1----:R-:W-:Y:S01]  /*0850*/  @!P1 IMAD.WIDE R6, R19, 0x4, R2.reuse ;  /* 0x0000000413069825 */ /* 0x102fe200078e0202 */
[----:B------:R-:W-:Y:S01]  /*0860*/  MOV R34, RZ ;  /* 0x000000ff00227202 */ /* 0x000fe20000000f00 */
[----:B------:R-:W-:Y:S01]  /*0870*/  HFMA2.MMA R38, -RZ, RZ, 0, 0 ;  /* 0x00000000ff267435 */ /* 0x000fe200000001ff */
[----:B------:R1:W5:Y:S01]  /*0880*/  @!P3 LDG.E.CONSTANT R28, [R52.64] ;  /* 0x00000006341cb981 */ /* 0x000362000c1e9900 */
[----:B0-----:R-:W-:-:S03]  /*0890*/  @!P4 IMAD.WIDE R8, R21, 0x4, R2 ;  /* 0x000000041508c825 */ /* 0x001fc600078e0202 */
[----:B------:R0:W5:Y:S01]  /*08a0*/  @!P1 LDG.E.CONSTANT R30, [R6.64] ;  /* 0x00000006061e9981 */ /* 0x000162000c1e9900 */
[----:B----4-:R-:W-:-:S03]  /*08b0*/  @!P0 IMAD.WIDE R10, R23, 0x4, R2 ;  /* 0x00000004170a8825 */ /* 0x010fc600078e0202 */
[----:B------:R4:W5:Y:S01]  /*08c0*/  @!P4 LDG.E.CONSTANT R32, [R8.64] ;  /* 0x000000060820c981 */ /* 0x000962000c1e9900 */
[----:B------:R-:W-:-:S03]  /*08d0*/  IMAD.WIDE R4, R4, R29, c[0x0][0x168] ;  /* 0x00005a0004047625 */ /* 0x000fc600078e021d */
[----:B------:R0:W5:Y:S04]  /*08e0*/  @!P0 LDG.E.CONSTANT R34, [R10.64] ;  /* 0x000000060a228981 */ /* 0x000168000c1e9900 */
[----:B------:R-:W5:Y:S01]  /*08f0*/  @!P2 LDG.E.CONSTANT R40, [R4.64] ;  /* 0x000000060428a981 */ /* 0x000f62000c1e9900 */
[----:B------:R-:W-:Y:S02]  /*0900*/  ISETP.GT.U32.AND P1, PT, R17, 0x6, PT ;  /* 0x000000061100780c */ /* 0x000fe40003f24070 */
[----:B------:R-:W-:Y:S01]  /*0910*/  MOV R42, RZ ;  /* 0x000000ff002a7202 */ /* 0x000fe20000000f00 */
[----:B------:R-:W-:Y:S01]  /*0920*/  HFMA2.MMA R44, -RZ, RZ, 0, 0 ;  /* 0x00000000ff2c7435 */ /* 0x000fe200000001ff */
[----:B------:R-:W-:Y:S02]  /*0930*/  ISETP.GT.U32.OR P0, PT, R13, 0x6, P1 ;  /* 0x000000060d00780c */ /* 0x000fe40000f04470 */
[----:B------:R-:W-:Y:S01]  /*0940*/  MOV R46, RZ ;  /* 0x000000ff002e7202 */ /* 0x000fe20000000f00 */
[----:B------:R-:W-:Y:S01]  /*0950*/  HFMA2.MMA R62, -RZ, RZ, 0, 0 ;  /* 0x00000000ff3e7435 */ /* 0x000fe200000001ff */
[----:B------:R-:W-:Y:S01]  /*0960*/  IADD3 R36, R17, 0x1, RZ ;  /* 0x0000000111247810 */ /* 0x000fe20007ffe0ff */
[----:B------:R-:W-:Y:S01]  /*0970*/  HFMA2.MMA R58, -RZ, RZ, 0, 0 ;  /* 0x00000000ff3a7435 */ /* 0x000fe200000001ff */
[----:B------:R-:W-:Y:S07]  /*0980*/  BAR.SYNC 0x0 ;  /* 0x0000000000007b1d */ /* 0x000fee0000000000 */
[----:B0-----:R-:W-:-:S05]  /*0990*/  @!P0 IMAD.WIDE R6, R37, 0x4, R2 ;  /* 0x0000000425068825 */ /* 0x001fca00078e0202 */
[----:B------:R0:W5:Y:S01]  /*09a0*/  @!P0 LDG.E.CONSTANT R38, [R6.64+0x4] ;  /* 0x0000040606268981 */ /* 0x000162000c1e9900 */
[----:B------:R-:W-:-:S04]  /*09b0*/  ISETP.GT.U32.AND P0, PT, R36, 0x6, PT ;  /* 0x000000062400780c */ /* 0x000fc80003f04070 */
[----:B------:R-:W-:-:S13]  /*09c0*/  ISETP.GT.U32.OR P4, PT, R13, 0x6, P0 ;  /* 0x000000060d00780c */ /* 0x000fda0000784470 */
[----:B------:R-:W-:-:S05]  /*09d0*/  @!P4 IMAD.WIDE R36, R37, 0x4, R2 ;  /* 0x000000042524c825 */ /* 0x000fca00078e0202 */
[----:B------:R0:W5:Y:S01]  /*09e0*/  @!P4 LDG.E.CONSTANT R42, [R36.64+0x8] ;  /* 0x00000806242ac981 */ /* 0x000162000c1e9900 */
[----:B------:R-:W-:Y:S01]  /*09f0*/  ISETP.GT.U32.OR P4, PT, R48, 0x6, P1 ;  /* 0x000000063000780c */ /* 0x000fe20000f84470 */
[----:B------:R-:W-:Y:S01]  /*0a00*/  HFMA2.MMA R50, -RZ, RZ, 0, 0 ;  /* 0x00000000ff327435 */ /* 0x000fe200000001ff */
[C---:B------:R-:W-:Y:S02]  /*0a10*/  ISETP.GT.U32.OR P3, PT, R12.reuse, 0x6, P1 ;  /* 0x000000060c00780c */ /* 0x040fe40000f64470 */
[----:B------:R-:W-:-:S09]  /*0a20*/  ISETP.GT.U32.OR P5, PT, R12, 0x6, P0 ;  /* 0x000000060c00780c */ /* 0x000fd200007a4470 */
[----:B----4-:R-:W-:-:S05]  /*0a30*/  @!P4 IMAD.WIDE R8, R45, 0x4, R2 ;  /* 0x000000042d08c825 */ /* 0x010fca00078e0202 */
[----:B------:R4:W5:Y:S01]  /*0a40*/  @!P4 LDG.E.CONSTANT R50, [R8.64+0x4] ;  /* 0x000004060832c981 */ /* 0x000962000c1e9900 */
[----:B------:R-:W-:Y:S01]  /*0a50*/  ISETP.GT.U32.OR P4, PT, R43, 0x6, P0 ;  /* 0x000000062b00780c */ /* 0x000fe20000784470 */
[----:B------:R-:W-:Y:S01]  /*0a60*/  @!P3 IMAD.WIDE R12, R47, 0x4, R2 ;  /* 0x000000042f0cb825 */ /* 0x000fe200078e0202 */
[----:B-1----:R-:W-:-:S04]  /*0a70*/  MOV R52, RZ ;  /* 0x000000ff00347202 */ /* 0x002fc80000000f00 */
[----:B------:R1:W5:Y:S01]  /*0a80*/  @!P3 LDG.E.CONSTANT R44, [R12.64+0x4] ;  /* 0x000004060c2cb981 */ /* 0x000362000c1e9900 */
[----:B------:R-:W-:-:S06]  /*0a90*/  ISETP.GT.U32.OR P3, PT, R48, 0x6, P0 ;  /* 0x000000063000780c */ /* 0x000fcc0000764470 */
[----:B----4-:R-:W-:Y:S01]  /*0aa0*/  @!P4 IMAD.WIDE R8, R39, 0x4, R2 ;  /* 0x000000042708c825 */ /* 0x010fe200078e0202 */
[----:B------:R-:W-:-:S04]  /*0ab0*/  MOV R48, RZ ;  /* 0x000000ff00307202 */ /* 0x000fc80000000f00 */
[----:B------:R4:W5:Y:S01]  /*0ac0*/  @!P4 LDG.E.CONSTANT R52, [R8.64+0x8] ;  /* 0x000008060834c981 */ /* 0x000962000c1e9900 */
[----:B------:R-:W-:Y:S01]  /*0ad0*/  ISETP.GT.U32.OR P4, PT, R35, 0x6, P1 ;  /* 0x000000062300780c */ /* 0x000fe20000f84470 */
[----:B0-----:R-:W-:-:S04]  /*0ae0*/  @!P3 IMAD.WIDE R6, R45, 0x4, R2 ;  /* 0x000000042d06b825 */ /* 0x001fc800078e0202 */
[----:B------:R-:W-:Y:S01]  /*0af0*/  @!P5 IMAD.WIDE R10, R47, 0x4, R2 ;  /* 0x000000042f0ad825 */ /* 0x000fe200078e0202 */
[----:B------:R0:W5:Y:S01]  /*0b00*/  @!P3 LDG.E.CONSTANT R48, [R6.64+0x8] ;  /* 0x000008060630b981 */ /* 0x000162000c1e9900 */
[----:B------:R-:W-:-:S03]  /*0b10*/  ISETP.GT.U32.OR P3, PT, R41, 0x6, P0 ;  /* 0x000000062900780c */ /* 0x000fc60000764470 */
[----:B------:R1:W5:Y:S01]  /*0b20*/  @!P5 LDG.E.CONSTANT R46, [R10.64+0x8] ;  /* 0x000008060a2ed981 */ /* 0x000362000c1e9900 */
[----:B------:R-:W-:Y:S02]  /*0b30*/  ISETP.GT.U32.OR P5, PT, R43, 0x6, P1 ;  /* 0x000000062b00780c */ /* 0x000fe40000fa4470 */
[----:B------:R-:W-:Y:S01]  /*0b40*/  ISETP.GT.U32.OR P6, PT, R41, 0x6, P1 ;  /* 0x000000062900780c */ /* 0x000fe20000fc4470 */
[----:B0-----:R-:W-:Y:S01]  /*0b50*/  @!P4 IMAD.WIDE R6, R31, 0x4, R2 ;  /* 0x000000041f06c825 */ /* 0x001fe200078e0202 */
[----:B------:R-:W-:-:S03]  /*0b60*/  MOV R54, RZ ;  /* 0x000000ff00367202 */ /* 0x000fc60000000f00 */
[----:B----4-:R-:W-:Y:S01]  /*0b70*/  IMAD R8, R14, 0xc, RZ ;  /* 0x0000000c0e087824 */ /* 0x010fe200078e02ff */
[----:B------:R0:W5:Y:S01]  /*0b80*/  @!P4 LDG.E.CONSTANT R62, [R6.64+0x4] ;  /* 0x00000406063ec981 */ /* 0x000162000c1e9900 */
[----:B------:R-:W-:-:S04]  /*0b90*/  @!P3 IMAD.WIDE R36, R33, 0x4, R2 ;  /* 0x000000042124b825 */ /* 0x000fc800078e0202 */
[----:B-1----:R-:W-:Y:S01]  /*0ba0*/  @!P5 IMAD.WIDE R12, R39, 0x4, R2 ;  /* 0x00000004270cd825 */ /* 0x002fe200078e0202 */
[----:B------:R1:W5:Y:S03]  /*0bb0*/  @!P3 LDG.E.CONSTANT R54, [R36.64+0x8] ;  /* 0x000008062436b981 */ /* 0x000366000c1e9900 */
[----:B0-----:R-:W-:Y:S01]  /*0bc0*/  IMAD R6, R14, 0x3f, R17 ;  /* 0x0000003f0e067824 */ /* 0x001fe200078e0211 */
[----:B------:R0:W5:Y:S01]  /*0bd0*/  @!P5 LDG.E.CONSTANT R58, [R12.64+0x4] ;  /* 0x000004060c3ad981 */ /* 0x000162000c1e9900 */
[----:B------:R-:W-:Y:S01]  /*0be0*/  @!P6 IMAD.WIDE R10, R33, 0x4, R2 ;  /* 0x00000004210ae825 */ /* 0x000fe200078e0202 */
[----:B------:R-:W-:Y:S02]  /*0bf0*/  ISETP.GT.U32.OR P5, PT, R35, 0x6, P0 ;  /* 0x000000062300780c */ /* 0x000fe400007a4470 */
[----:B------:R-:W-:Y:S02]  /*0c00*/  ISETP.GT.U32.OR P3, PT, R24, 0x6, P1 ;  /* 0x000000061800780c */ /* 0x000fe40000f64470 */
[----:B------:R-:W-:-:S02]  /*0c10*/  ISETP.GT.U32.OR P4, PT, R25, 0x6, P1 ;  /* 0x000000061900780c */ /* 0x000fc40000f84470 */
[----:B------:R-:W-:Y:S01]  /*0c20*/  ISETP.GT.U32.OR P1, PT, R27, 0x6, P1 ;  /* 0x000000061b00780c */ /* 0x000fe20000f24470 */
[----:B------:R-:W-:Y:S01]  /*0c30*/  HFMA2.MMA R60, -RZ, RZ, 0, 0 ;  /* 0x00000000ff3c7435 */ /* 0x000fe200000001ff */
[----:B------:R-:W-:Y:S01]  /*0c40*/  MOV R56, RZ ;  /* 0x000000ff00387202 */ /* 0x000fe20000000f00 */
[----:B-1----:R-:W-:-:S04]  /*0c50*/  HFMA2.MMA R36, -RZ, RZ, 0, 0 ;  /* 0x00000000ff247435 */ /* 0x002fc800000001ff */
[----:B0-----:R-:W-:-:S04]  /*0c60*/  @!P5 IMAD.WIDE R12, R31, 0x4, R2 ;  /* 0x000000041f0cd825 */ /* 0x001fc800078e0202 */
[----:B------:R0:W5:Y:S04]  /*0c70*/  @!P6 LDG.E.CONSTANT R60, [R10.64+0x4] ;  /* 0x000004060a3ce981 */ /* 0x000168000c1e9900 */
[----:B------:R1:W5:Y:S01]  /*0c80*/  @!P5 LDG.E.CONSTANT R56, [R12.64+0x8] ;  /* 0x000008060c38d981 */ /* 0x000362000c1e9900 */
[----:B0-----:R-:W-:-:S04]  /*0c90*/  @!P1 IMAD.WIDE R10, R23, 0x4, R2 ;  /* 0x00000004170a9825 */ /* 0x001fc800078e0202 */
[----:B-1----:R-:W-:-:S05]  /*0ca0*/  @!P3 IMAD.WIDE R12, R19, 0x4, R2 ;  /* 0x00000004130cb825 */ /* 0x002fca00078e0202 */
[----:B------:R0:W5:Y:S01]  /*0cb0*/  @!P3 LDG.E.CONSTANT R36, [R12.64+0x4] ;  /* 0x000004060c24b981 */ /* 0x000162000c1e9900 */
[----:B------:R-:W-:-:S03]  /*0cc0*/  MOV R64, RZ ;  /* 0x000000ff00407202 */ /* 0x000fc60000000f00 */
[----:B--2---:R-:W-:Y:S04]  /*0cd0*/  STS [R15.X4], R16 ;  /* 0x000000100f007388 */ /* 0x004fe80000004800 */
[----:B---3--:R-:W-:Y:S04]  /*0ce0*/  STS [R15.X4+0x700], R18 ;  /* 0x000700120f007388 */ /* 0x008fe80000004800 */
[----:B-----5:R-:W-:Y:S04]  /*0cf0*/  STS [R15.X4+0x1c00], R26 ;  /* 0x001c001a0f007388 */ /* 0x020fe80000004800 */
[----:B------:R-:W-:Y:S04]  /*0d00*/  STS [R15.X4+0xe00], R20 ;  /* 0x000e00140f007388 */ /* 0x000fe80000004800 */
[----:B------:R-:W-:Y:S04]  /*0d10*/  STS [R15.X4+0x1500], R22 ;  /* 0x001500160f007388 */ /* 0x000fe80000004800 */
[----:B------:R-:W-:Y:S04]  /*0d20*/  STS [R15.X4+0x2300], R28 ;  /* 0x0023001c0f007388 */ /* 0x000fe80000004800 */
[----:B------:R-:W-:Y:S04]  /*0d30*/  STS [R15.X4+0x2a00], R30 ;  /* 0x002a001e0f007388 */ /* 0x000fe80000004800 */
[----:B------:R-:W-:Y:S04]  /*0d40*/  STS [R15.X4+0x3100], R32 ;  /* 0x003100200f007388 */ /* 0x000fe80000004800 */
[----:B------:R-:W-:Y:S04]  /*0d50*/  STS [R15.X4+0x3800], R34 ;  /* 0x003800220f007388 */ /* 0x000fe80000004800 */
[----:B------:R-:W-:Y:S04]  /*0d60*/  @!P2 STS [R15.X4+0x3f00], R40 ;  /* 0x003f00280f00a388 */ /* 0x000fe80000004800 */
[----:B------:R-:W-:Y:S06]  /*0d70*/  BAR.SYNC 0x0 ;  /* 0x0000000000007b1d */ /* 0x000fec0000000000 */
[----:B------:R-:W-:Y:S04]  /*0d80*/  LDS R16, [R8+0x3f00] ;  /* 0x003f000008107984 */ /* 0x000fe80000000800 */
[----:B------:R-:W1:Y:S04]  /*0d90*/  LDS R9, [R6.X4] ;  /* 0x0000000006097984 */ /* 0x000e680000004800 */
[----:B------:R-:W-:Y:S04]  /*0da0*/  LDS R18, [R8+0x3f04] ;  /* 0x003f040008127984 */ /* 0x000fe80000000800 */
[----:B------:R-:W0:Y:S04]  /*0db0*/  LDS R33, [R6.X4+0x1c] ;  /* 0x00001c0006217984 */ /* 0x000e280000004800 */
[----:B------:R-:W2:Y:S04]  /*0dc0*/  LDS R37, [R6.X4+0x54] ;  /* 0x0000540006257984 */ /* 0x000ea80000004800 */
[----:B------:R-:W3:Y:S04]  /*0dd0*/  LDS R35, [R6.X4+0x38] ;  /* 0x0000380006237984 */ /* 0x000ee80000004800 */
[----:B------:R-:W5:Y:S04]  /*0de0*/  LDS R7, [R8+0x3f08] ;  /* 0x003f080008077984 */ /* 0x000f680000000800 */
[----:B------:R-:W5:Y:S04]  /*0df0*/  LDS R39, [R6.X4+0x70] ;  /* 0x0000700006277984 */ /* 0x000f680000004800 */
[----:B------:R-:W5:Y:S04]  /*0e00*/  LDS R41, [R6.X4+0x8c] ;  /* 0x00008c0006297984 */ /* 0x000f680000004800 */
[----:B------:R-:W5:Y:S01]  /*0e10*/  LDS R43, [R6.X4+0xa8] ;  /* 0x0000a800062b7984 */ /* 0x000f620000004800 */
[----:B------:R-:W-:Y:S01]  /*0e20*/  HFMA2.MMA R34, -RZ, RZ, 0, 0 ;  /* 0x00000000ff227435 */ /* 0x000fe200000001ff */
[----:B-1----:R-:W-:-:S09]  /*0e30*/  FFMA R9, R16, R9, RZ ;  /* 0x0000000910097223 */ /* 0x002fd200000000ff */
[----:B------:R2:W4:Y:S01]  /*0e40*/  @!P1 LDG.E.CONSTANT R34, [R10.64+0x4] ;  /* 0x000004060a229981 */ /* 0x000522000c1e9900 */
[-C--:B0-----:R-:W-:Y:S02]  /*0e50*/  FFMA R12, R18, R33.reuse, R9 ;  /* 0x00000021120c7223 */ /* 0x081fe40000000009 */
[C---:B------:R-:W-:Y:S02]  /*0e60*/  FFMA R33, R16.reuse, R33, RZ ;  /* 0x0000002110217223 */ /* 0x040fe400000000ff */
[----:B--2---:R-:W-:Y:S02]  /*0e70*/  FFMA R11, R16, R37, RZ ;  /* 0x00000025100b7223 */ /* 0x004fe400000000ff */
[CC--:B---3--:R-:W-:Y:S02]  /*0e80*/  FFMA R22, R18.reuse, R35.reuse, R33 ;  /* 0x0000002312167223 */ /* 0x0c8fe40000000021 */
[----:B-----5:R-:W-:Y:S02]  /*0e90*/  FFMA R20, R7, R35, R12 ;  /* 0x0000002307147223 */ /* 0x020fe4000000000c */
[----:B------:R-:W-:-:S02]  /*0ea0*/  FFMA R12, R18, R39, R11 ;  /* 0x00000027120c7223 */ /* 0x000fc4000000000b */
[----:B------:R-:W-:Y:S02]  /*0eb0*/  FFMA R11, R16, R39, RZ ;  /* 0x00000027100b7223 */ /* 0x000fe400000000ff */
[----:B------:R-:W-:Y:S02]  /*0ec0*/  FFMA R9, R7, R37, R22 ;  /* 0x0000002507097223 */ /* 0x000fe40000000016 */
[----:B------:R-:W-:Y:S02]  /*0ed0*/  FFMA R22, R18, R41, R11 ;  /* 0x0000002912167223 */ /* 0x000fe4000000000b */
[----:B------:R-:W-:-:S04]  /*0ee0*/  @!P4 IMAD.WIDE R30, R21, 0x4, R2 ;  /* 0x00000004151ec825 */ /* 0x000fc800078e0202 */
[C---:B------:R-:W-:Y:S01]  /*0ef0*/  FFMA R11, R7.reuse, R41, R12 ;  /* 0x00000029070b7223 */ /* 0x040fe2000000000c */
[----:B------:R0:W2:Y:S01]  /*0f00*/  @!P4 LDG.E.CONSTANT R64, [R30.64+0x4] ;  /* 0x000004061e40c981 */ /* 0x0000a2000c1e9900 */
[----:B------:R-:W-:-:S03]  /*0f10*/  FFMA R12, R7, R43, R22 ;  /* 0x0000002b070c7223 */ /* 0x000fc60000000016 */
[----:B------:R-:W3:Y:S01]  /*0f20*/  @!P2 LDG.E.CONSTANT R22, [R4.64+0x4] ;  /* 0x000004060416a981 */ /* 0x000ee2000c1e9900 */
[C---:B------:R-:W-:Y:S02]  /*0f30*/  FFMA R35, R16.reuse, R35, RZ ;  /* 0x0000002310237223 */ /* 0x040fe400000000ff */
[C---:B------:R-:W-:Y:S02]  /*0f40*/  FFMA R41, R16.reuse, R41, RZ ;  /* 0x0000002910297223 */ /* 0x040fe400000000ff */
[----:B------:R-:W-:Y:S01]  /*0f50*/  FFMA R26, R16, R43, RZ ;  /* 0x0000002b101a7223 */ /* 0x000fe200000000ff */
[----:B0-----:R-:W0:Y:S04]  /*0f60*/  LDS R31, [R6.X4+0xc4] ;  /* 0x0000c400061f7984 */ /* 0x001e280000004800 */
[----:B------:R-:W-:Y:S04]  /*0f70*/  LDS R16, [R6.X4+0xe0] ;  /* 0x0000e00006107984 */ /* 0x000fe80000004800 */
[----:B------:R-:W-:Y:S06]  /*0f80*/  BAR.SYNC 0x0 ;  /* 0x0000000000007b1d */ /* 0x000fec0000000000 */
[----:B------:R1:W-:Y:S04]  /*0f90*/  STS [R15.X4], R38 ;  /* 0x000000260f007388 */ /* 0x0003e80000004800 */
[----:B------:R-:W-:Y:S04]  /*0fa0*/  STS [R15.X4+0x700], R44 ;  /* 0x0007002c0f007388 */ /* 0x000fe80000004800 */
[----:B------:R-:W-:Y:S04]  /*0fb0*/  STS [R15.X4+0xe00], R50 ;  /* 0x000e00320f007388 */ /* 0x000fe80000004800 */
[----:B------:R-:W-:Y:S04]  /*0fc0*/  STS [R15.X4+0x1500], R58 ;  /* 0x0015003a0f007388 */ /* 0x000fe80000004800 */
[----:B------:R-:W-:Y:S04]  /*0fd0*/  STS [R15.X4+0x2300], R62 ;  /* 0x0023003e0f007388 */ /* 0x000fe80000004800 */
[----:B------:R-:W-:Y:S04]  /*0fe0*/  STS [R15.X4+0x1c00], R60 ;  /* 0x001c003c0f007388 */ /* 0x000fe80000004800 */
[----:B------:R5:W-:Y:S01]  /*0ff0*/  STS [R15.X4+0x2a00], R36 ;  /* 0x002a00240f007388 */ /* 0x000be20000004800 */
[----:B------:R-:W-:-:S02]  /*1000*/  ISETP.GT.U32.OR P1, PT, R24, 0x6, P0 ;  /* 0x000000061800780c */ /* 0x000fc40000724470 */
[----:B------:R-:W-:Y:S02]  /*1010*/  ISETP.GT.U32.OR P3, PT, R25, 0x6, P0 ;  /* 0x000000061900780c */ /* 0x000fe40000764470 */
[----:B------:R-:W-:Y:S01]  /*1020*/  ISETP.GT.U32.OR P0, PT, R27, 0x6, P0 ;  /* 0x000000061b00780c */ /* 0x000fe20000704470 */
[----:B-1----:R-:W-:Y:S01]  /*1030*/  HFMA2.MMA R38, -RZ, RZ, 0, 0 ;  /* 0x00000000ff267435 */ /* 0x002fe200000001ff */
[C---:B------:R-:W-:Y:S01]  /*1040*/  FFMA R10, R18.reuse, R37, R35 ;  /* 0x00000025120a7223 */ /* 0x040fe20000000023 */
[----:B------:R-:W-:Y:S01]  /*1050*/  MOV R40, RZ ;  /* 0x000000ff00287202 */ /* 0x000fe20000000f00 */
[C---:B------:R-:W-:Y:S01]  /*1060*/  FFMA R24, R18.reuse, R43, R41 ;  /* 0x0000002b12187223 */ /* 0x040fe20000000029 */
[----:B-----5:R-:W-:Y:S01]  /*1070*/  MOV R36, RZ ;  /* 0x000000ff00247202 */ /* 0x020fe20000000f00 */
[----:B0-----:R-:W-:-:S03]  /*1080*/  FFMA R30, R18, R31, R26 ;  /* 0x0000001f121e7223 */ /* 0x001fc6000000001a */
[----:B------:R-:W-:-:S05]  /*1090*/  @!P1 IMAD.WIDE R18, R19, 0x4, R2 ;  /* 0x0000000413129825 */ /* 0x000fca00078e0202 */
[----:B------:R-:W5:Y:S04]  /*10a0*/  @!P1 LDG.E.CONSTANT R36, [R18.64+0x8] ;  /* 0x0000080612249981 */ /* 0x000f68000c1e9900 */
[----:B----4-:R0:W-:Y:S04]  /*10b0*/  STS [R15.X4+0x3800], R34 ;  /* 0x003800220f007388 */ /* 0x0101e80000004800 */
[----:B0-----:R-:W4:Y:S04]  /*10c0*/  @!P2 LDG.E.CONSTANT R34, [R4.64+0x8] ;  /* 0x000008060422a981 */ /* 0x001f28000c1e9900 */
[----:B--2---:R-:W-:Y:S04]  /*10d0*/  STS [R15.X4+0x3100], R64 ;  /* 0x003100400f007388 */ /* 0x004fe80000004800 */
[----:B---3--:R-:W-:Y:S04]  /*10e0*/  @!P2 STS [R15.X4+0x3f00], R22 ;  /* 0x003f00160f00a388 */ /* 0x008fe80000004800 */
[----:B------:R-:W-:Y:S06]  /*10f0*/  BAR.SYNC 0x0 ;  /* 0x0000000000007b1d */ /* 0x000fec0000000000 */
[----:B------:R-:W-:Y:S04]  /*1100*/  LDS R13, [R8+0x3f00] ;  /* 0x003f0000080d7984 */ /* 0x000fe80000000800 */
[----:B------:R-:W0:Y:S01]  /*1110*/  LDS R28, [R6.X4] ;  /* 0x00000000061c7984 */ /* 0x000e220000004800 */
[----:B------:R-:W-:-:S03]  /*1120*/  FFMA R10, R7, R39, R10 ;  /* 0x00000027070a7223 */ /* 0x000fc6000000000a */
[----:B------:R-:W1:Y:S04]  /*1130*/  LDS R32, [R6.X4+0x1c] ;  /* 0x00001c0006207984 */ /* 0x000e680000004800 */
[----:B------:R-:W2:Y:S01]  /*1140*/  LDS R39, [R6.X4+0x38] ;  /* 0x0000380006277984 */ /* 0x000ea20000004800 */
[----:B------:R-:W-:-:S03]  /*1150*/  FFMA R24, R7, R31, R24 ;  /* 0x0000001f07187223 */ /* 0x000fc60000000018 */
[----:B------:R-:W3:Y:S04]  /*1160*/  LDS R26, [R8+0x3f04] ;  /* 0x003f0400081a7984 */ /* 0x000ee80000000800 */
[----:B------:R-:W1:Y:S04]  /*1170*/  LDS R22, [R8+0x3f08] ;  /* 0x003f080008167984 */ /* 0x000e680000000800 */
[----:B------:R-:W-:Y:S04]  /*1180*/  LDS R35, [R6.X4+0x70] ;  /* 0x0000700006237984 */ /* 0x000fe80000004800 */
[----:B------:R-:W-:Y:S04]  /*1190*/  LDS R33, [R6.X4+0x8c] ;  /* 0x00008c0006217984 */ /* 0x000fe80000004800 */
[----:B------:R-:W-:Y:S04]  /*11a0*/  LDS R31, [R6.X4+0xa8] ;  /* 0x0000a800061f7984 */ /* 0x000fe80000004800 */
[----:B------:R-:W-:Y:S04]  /*11b0*/  LDS R27, [R6.X4+0xc4] ;  /* 0x0000c400061b7984 */ /* 0x000fe80000004800 */
[----:B------:R-:W-:Y:S01]  /*11c0*/  LDS R25, [R6.X4+0xe0] ;  /* 0x0000e00006197984 */ /* 0x000fe20000004800 */
[----:B0-----:R-:W-:-:S02]  /*11d0*/  FFMA R37, R13, R28, R20 ;  /* 0x0000001c0d257223 */ /* 0x001fc40000000014 */
[--C-:B------:R-:W-:Y:S01]  /*11e0*/  @!P3 IMAD.WIDE R20, R21, 0x4, R2.reuse ;  /* 0x000000041514b825 */ /* 0x100fe200078e0202 */
[----:B------:R-:W0:Y:S03]  /*11f0*/  LDS R28, [R6.X4+0x54] ;  /* 0x00005400061c7984 */ /* 0x000e260000004800 */
[----:B------:R-:W-:Y:S01]  /*1200*/  @!P0 IMAD.WIDE R2, R23, 0x4, R2 ;  /* 0x0000000417028825 */ /* 0x000fe200078e0202 */
[----:B------:R2:W4:Y:S04]  /*1210*/  @!P3 LDG.E.CONSTANT R38, [R20.64+0x8] ;  /* 0x000008061426b981 */ /* 0x000528000c1e9900 */
[----:B------:R-:W4:Y:S04]  /*1220*/  @!P0 LDG.E.CONSTANT R40, [R2.64+0x8] ;  /* 0x0000080602288981 */ /* 0x000f28000c1e9900 */
[----:B------:R-:W-:Y:S06]  /*1230*/  BAR.SYNC 0x0 ;  /* 0x0000000000007b1d */ /* 0x000fec0000000000 */
[----:B------:R-:W-:Y:S04]  /*1240*/  STS [R15.X4], R42 ;  /* 0x0000002a0f007388 */ /* 0x000fe80000004800 */
[----:B------:R-:W-:Y:S04]  /*1250*/  STS [R15.X4+0x700], R46 ;  /* 0x0007002e0f007388 */ /* 0x000fe80000004800 */
[----:B------:R-:W-:Y:S04]  /*1260*/  STS [R15.X4+0xe00], R48 ;  /* 0x000e00300f007388 */ /* 0x000fe80000004800 */
[----:B------:R-:W-:Y:S04]  /*1270*/  STS [R15.X4+0x1500], R52 ;  /* 0x001500340f007388 */ /* 0x000fe80000004800 */
[----:B------:R-:W-:Y:S04]  /*1280*/  STS [R15.X4+0x1c00], R54 ;  /* 0x001c00360f007388 */ /* 0x000fe80000004800 */
[----:B------:R-:W-:Y:S04]  /*1290*/  STS [R15.X4+0x2300], R56 ;  /* 0x002300380f007388 */ /* 0x000fe80000004800 */
[----:B-----5:R-:W-:Y:S01]  /*12a0*/  STS [R15.X4+0x2a00], R36 ;  /* 0x002a00240f007388 */ /* 0x020fe20000004800 */
[----:B------:R-:W-:-:S04]  /*12b0*/  IMAD R17, R0, 0xc40, R17 ;  /* 0x00000c4000117824 */ /* 0x000fc800078e0211 */
[----:B------:R-:W-:Y:S02]  /*12c0*/  IMAD R14, R14, 0x31, R17 ;  /* 0x000000310e0e7824 */ /* 0x000fe400078e0211 */
[CC--:B-1----:R-:W-:Y:S02]  /*12d0*/  FFMA R0, R13.reuse, R32.reuse, R9 ;  /* 0x000000200d007223 */ /* 0x0c2fe40000000009 */
[-C--:B--2---:R-:W-:Y:S02]  /*12e0*/  FFMA R21, R13, R39.reuse, R10 ;  /* 0x000000270d157223 */ /* 0x084fe4000000000a */
[C---:B---3--:R-:W-:Y:S02]  /*12f0*/  FFMA R37, R26.reuse, R32, R37 ;  /* 0x000000201a257223 */ /* 0x048fe40000000025 */
[----:B------:R-:W-:Y:S02]  /*1300*/  FFMA R16, R7, R16, R30 ;  /* 0x0000001007107223 */ /* 0x000fe4000000001e */
[----:B------:R-:W-:-:S02]  /*1310*/  FFMA R7, R26, R39, R0 ;  /* 0x000000271a077223 */ /* 0x000fc40000000000 */
[----:B------:R-:W-:Y:S02]  /*1320*/  FFMA R0, R22, R39, R37 ;  /* 0x0000002716007223 */ /* 0x000fe40000000025 */
[CC--:B0-----:R-:W-:Y:S02]  /*1330*/  FFMA R11, R13.reuse, R28.reuse, R11 ;  /* 0x0000001c0d0b7223 */ /* 0x0c1fe4000000000b */
[-C--:B------:R-:W-:Y:S02]  /*1340*/  FFMA R21, R26, R28.reuse, R21 ;  /* 0x0000001c1a157223 */ /* 0x080fe40000000015 */
[----:B------:R-:W-:Y:S02]  /*1350*/  FFMA R28, R22, R28, R7 ;  /* 0x0000001c161c7223 */ /* 0x000fe40000000007 */
[C---:B------:R-:W-:Y:S02]  /*1360*/  FFMA R12, R13.reuse, R35, R12 ;  /* 0x000000230d0c7223 */ /* 0x040fe4000000000c */
[----:B------:R-:W-:-:S02]  /*1370*/  FFMA R24, R13, R33, R24 ;  /* 0x000000210d187223 */ /* 0x000fc40000000018 */
[----:B------:R-:W-:Y:S02]  /*1380*/  FFMA R16, R13, R31, R16 ;  /* 0x0000001f0d107223 */ /* 0x000fe40000000010 */
[C---:B------:R-:W-:Y:S02]  /*1390*/  FFMA R11, R26.reuse, R35, R11 ;  /* 0x000000231a0b7223 */ /* 0x040fe4000000000b */
[C---:B------:R-:W-:Y:S02]  /*13a0*/  FFMA R12, R26.reuse, R33, R12 ;  /* 0x000000211a0c7223 */ /* 0x040fe4000000000c */
[C---:B------:R-:W-:Y:S02]  /*13b0*/  FFMA R24, R26.reuse, R31, R24 ;  /* 0x0000001f1a187223 */ /* 0x040fe40000000018 */
[----:B------:R-:W-:Y:S02]  /*13c0*/  FFMA R16, R26, R27, R16 ;  /* 0x0000001b1a107223 */ /* 0x000fe40000000010 */
[----:B------:R-:W-:-:S02]  /*13d0*/  FFMA R12, R22, R31, R12 ;  /* 0x0000001f160c7223 */ /* 0x000fc4000000000c */
[C---:B------:R-:W-:Y:S02]  /*13e0*/  FFMA R24, R22.reuse, R27, R24 ;  /* 0x0000001b16187223 */ /* 0x040fe40000000018 */
[----:B------:R-:W-:Y:S01]  /*13f0*/  FFMA R16, R22, R25, R16 ;  /* 0x0000001916107223 */ /* 0x000fe20000000010 */
[----:B----4-:R-:W-:Y:S04]  /*1400*/  @!P2 STS [R15.X4+0x3f00], R34 ;  /* 0x003f00220f00a388 */ /* 0x010fe80000004800 */
[----:B------:R-:W-:Y:S04]  /*1410*/  STS [R15.X4+0x3100], R38 ;  /* 0x003100260f007388 */ /* 0x000fe80000004800 */
[----:B------:R-:W-:Y:S04]  /*1420*/  STS [R15.X4+0x3800], R40 ;  /* 0x003800280f007388 */ /* 0x000fe80000004800 */
[----:B------:R-:W-:Y:S06]  /*1430*/  BAR.SYNC 0x0 ;  /* 0x0000000000007b1d */ /* 0x000fec0000000000 */
[----:B------:R-:W-:Y:S04]  /*1440*/  LDS R3, [R8+0x3f00] ;  /* 0x003f000008037984 */ /* 0x000fe80000000800 */
[----:B------:R-:W0:Y:S04]  /*1450*/  LDS R18, [R6.X4] ;  /* 0x0000000006127984 */ /* 0x000e280000004800 */
[----:B------:R-:W1:Y:S04]  /*1460*/  LDS R20, [R6.X4+0x1c] ;  /* 0x00001c0006147984 */ /* 0x000e680000004800 */
[----:B------:R-:W2:Y:S04]  /*1470*/  LDS R2, [R8+0x3f04] ;  /* 0x003f040008027984 */ /* 0x000ea80000000800 */
[----:B------:R-:W3:Y:S04]  /*1480*/  LDS R23, [R6.X4+0x38] ;  /* 0x0000380006177984 */ /* 0x000ee80000004800 */
[----:B------:R4:W5:Y:S04]  /*1490*/  LDS R4, [R8+0x3f08] ;  /* 0x003f080008047984 */ /* 0x0009680000000800 */
[----:B------:R-:W5:Y:S04]  /*14a0*/  LDS R5, [R6.X4+0x54] ;  /* 0x0000540006057984 */ /* 0x000f680000004800 */
[----:B------:R-:W5:Y:S04]  /*14b0*/  LDS R19, [R6.X4+0x70] ;  /* 0x0000700006137984 */ /* 0x000f680000004800 */
[----:B------:R-:W5:Y:S04]  /*14c0*/  LDS R17, [R6.X4+0x8c] ;  /* 0x00008c0006117984 */ /* 0x000f680000004800 */
[----:B------:R-:W5:Y:S04]  /*14d0*/  LDS R15, [R6.X4+0xa8] ;  /* 0x0000a800060f7984 */ /* 0x000f680000004800 */
[----:B------:R-:W5:Y:S04]  /*14e0*/  LDS R9, [R6.X4+0xc4] ;  /* 0x0000c40006097984 */ /* 0x000f680000004800 */
[----:B------:R2:W5:Y:S01]  /*14f0*/  LDS R10, [R6.X4+0xe0] ;  /* 0x0000e000060a7984 */ /* 0x0005620000004800 */
[----:B0-----:R-:W-:-:S02]  /*1500*/  FFMA R7, R3, R18, R0 ;  /* 0x0000001203077223 */ /* 0x001fc40000000000 */
[----:B----4-:R-:W-:Y:S02]  /*1510*/  FFMA R8, R22, R35, R21 ;  /* 0x0000002316087223 */ /* 0x010fe40000000015 */
[CC--:B-1----:R-:W-:Y:S02]  /*1520*/  FFMA R28, R3.reuse, R20.reuse, R28 ;  /* 0x00000014031c7223 */ /* 0x0c2fe4000000001c */
[----:B--2---:R-:W-:Y:S02]  /*1530*/  FFMA R7, R2, R20, R7 ;  /* 0x0000001402077223 */ /* 0x004fe40000000007 */
[----:B------:R-:W-:Y:S02]  /*1540*/  FFMA R0, R22, R33, R11 ;  /* 0x0000002116007223 */ /* 0x000fe4000000000b */
[-C--:B---3--:R-:W-:Y:S02]  /*1550*/  FFMA R28, R2, R23.reuse, R28 ;  /* 0x00000017021c7223 */ /* 0x088fe4000000001c */
[----:B------:R-:W-:-:S02]  /*1560*/  FFMA R8, R3, R23, R8 ;  /* 0x0000001703087223 */ /* 0x000fc40000000008 */
[----:B-----5:R-:W-:Y:S02]  /*1570*/  FFMA R11, R4, R23, R7 ;  /* 0x00000017040b7223 */ /* 0x020fe40000000007 */
[----:B------:R-:W-:-:S04]  /*1580*/  IMAD.WIDE R6, R14, R29, c[0x0][0x170] ;  /* 0x00005c000e067625 */ /* 0x000fc800078e021d */
[C---:B------:R-:W-:Y:S02]  /*1590*/  FFMA R0, R3.reuse, R5, R0 ;  /* 0x0000000503007223 */ /* 0x040fe40000000000 */
[C---:B------:R-:W-:Y:S01]  /*15a0*/  FFMA R12, R3.reuse, R19, R12 ;  /* 0x00000013030c7223 */ /* 0x040fe2000000000c */
[----:B------:R-:W-:Y:S01]  /*15b0*/  FMNMX R11, RZ, R11, !PT ;  /* 0x0000000bff0b7209 */ /* 0x000fe20007800000 */
[----:B------:R-:W-:Y:S02]  /*15c0*/  FFMA R13, R4, R5, R28 ;  /* 0x00000005040d7223 */ /* 0x000fe4000000001c */
[C---:B------:R-:W-:Y:S02]  /*15d0*/  FFMA R24, R3.reuse, R17, R24 ;  /* 0x0000001103187223 */ /* 0x040fe40000000018 */
[----:B------:R-:W-:Y:S02]  /*15e0*/  FFMA R16, R3, R15, R16 ;  /* 0x0000000f03107223 */ /* 0x000fe40000000010 */
[----:B------:R-:W-:-:S02]  /*15f0*/  FFMA R8, R2, R5, R8 ;  /* 0x0000000502087223 */ /* 0x000fc40000000008 */
[C---:B------:R-:W-:Y:S02]  /*1600*/  FFMA R0, R2.reuse, R19, R0 ;  /* 0x0000001302007223 */ /* 0x040fe40000000000 */
[C---:B------:R-:W-:Y:S02]  /*1610*/  FFMA R12, R2.reuse, R17, R12 ;  /* 0x00000011020c7223 */ /* 0x040fe4000000000c */
[C---:B------:R-:W-:Y:S02]  /*1620*/  FFMA R24, R2.reuse, R15, R24 ;  /* 0x0000000f02187223 */ /* 0x040fe40000000018 */
[----:B------:R-:W-:Y:S01]  /*1630*/  FFMA R5, R2, R9, R16 ;  /* 0x0000000902057223 */ /* 0x000fe20000000010 */
[----:B------:R-:W-:Y:S01]  /*1640*/  FMNMX R13, RZ, R13, !PT ;  /* 0x0000000dff0d7209 */ /* 0x000fe20007800000 */
[----:B------:R0:W-:Y:S01]  /*1650*/  STG.E [R6.64], R11 ;  /* 0x0000000b06007986 */ /* 0x0001e2000c101906 */
[C---:B------:R-:W-:Y:S02]  /*1660*/  FFMA R3, R4.reuse, R19, R8 ;  /* 0x0000001304037223 */ /* 0x040fe40000000008 */
[----:B------:R-:W-:-:S02]  /*1670*/  FFMA R0, R4, R17, R0 ;  /* 0x0000001104007223 */ /* 0x000fc40000000000 */
[C---:B------:R-:W-:Y:S02]  /*1680*/  FFMA R12, R4.reuse, R15, R12 ;  /* 0x0000000f040c7223 */ /* 0x040fe4000000000c */
[C---:B------:R-:W-:Y:S01]  /*1690*/  FFMA R10, R4.reuse, R10, R5 ;  /* 0x0000000a040a7223 */ /* 0x040fe20000000005 */
[----:B------:R1:W-:Y:S01]  /*16a0*/  STG.E [R6.64+0x1c], R13 ;  /* 0x00001c0d06007986 */ /* 0x0003e2000c101906 */
[----:B0-----:R-:W-:Y:S01]  /*16b0*/  FFMA R11, R4, R9, R24 ;  /* 0x00000009040b7223 */ /* 0x001fe20000000018 */
[----:B------:R-:W-:Y:S02]  /*16c0*/  FMNMX R3, RZ, R3, !PT ;  /* 0x00000003ff037209 */ /* 0x000fe40007800000 */
[----:B------:R-:W-:Y:S02]  /*16d0*/  FMNMX R5, RZ, R0, !PT ;  /* 0x00000000ff057209 */ /* 0x000fe40007800000 */
[----:B------:R-:W-:Y:S02]  /*16e0*/  FMNMX R9, RZ, R12, !PT ;  /* 0x0000000cff097209 */ /* 0x000fe40007800000 */
[----:B------:R-:W-:-:S02]  /*16f0*/  FMNMX R11, RZ, R11, !PT ;  /* 0x0000000bff0b7209 */ /* 0x000fc40007800000 */
[----:B-1----:R-:W-:Y:S01]  /*1700*/  FMNMX R13, RZ, R10, !PT ;  /* 0x0000000aff0d7209 */ /* 0x002fe20007800000 */
[----:B------:R-:W-:Y:S04]  /*1710*/  STG.E [R6.64+0x38], R3 ;  /* 0x0000380306007986 */ /* 0x000fe8000c101906 */
[----:B------:R-:W-:Y:S04]  /*1720*/  STG.E [R6.64+0x54], R5 ;  /* 0x0000540506007986 */ /* 0x000fe8000c101906 */
[----:B------:R-:W-:Y:S04]  /*1730*/  STG.E [R6.64+0x70], R9 ;  /* 0x0000700906007986 */ /* 0x000fe8000c101906 */
[----:B------:R-:W-:Y:S04]  /*1740*/  STG.E [R6.64+0x8c], R11 ;  /* 0x00008c0b06007986 */ /* 0x000fe8000c101906 */
[----:B------:R-:W-:Y:S01]  /*1750*/  STG.E [R6.64+0xa8], R13 ;  /* 0x0000a80d06007986 */ /* 0x000fe2000c101906 */
[----:B------:R-:W-:Y:S05]  /*1760*/  EXIT ;  /* 0x000000000000794d */ /* 0x000fea0003800000 */
.L_x_0:
[----:B------:R-:W-:-:S00]  /*1770*/  BRA `(.L_x_0) ;  /* 0xfffffff000007947 */ /* 0x000fc0000383ffff */
[----:B------:R-:W-:-:S00]  /*1780*/  NOP ;  /* 0x0000000000007918 */ /* 0x000fc00000000000 */
[----:B------:R-:W-:-:S00]  /*1790*/  NOP ;  /* 0x0000000000007918 */ /* 0x000fc00000000000 */
[----:B------:R-:W-:-:S00]  /*17a0*/  NOP ;  /* 0x0000000000007918 */ /* 0x000fc00000000000 */
[----:B------:R-:W-:-:S00]  /*17b0*/  NOP ;  /* 0x0000000000007918 */ /* 0x000fc00000000000 */
[----:B------:R-:W-:-:S00]  /*17c0*/  NOP ;  /* 0x0000000000007918 */ /* 0x000fc00000000000 */
[----:B------:R-:W-:-:S00]  /*17d0*/  NOP ;  /* 0x0000000000007918 */ /* 0x000fc00000000000 */
[----:B------:R-:W-:-:S00]  /*17e0*/  NOP ;  /* 0x0000000000007918 */ /* 0x000fc00000000000 */
[----:B------:R-:W-:-:S00]  /*17f0*/  NOP ;  /* 0x0000000000007918 */ /* 0x000fc00000000000 */
.L_x_1:


//--------------------- .nv.shared.candidate1     --------------------------
	.section	.nv.shared.candidate1,"aw",@nobits
	.align	4
.nv.shared.candidate1:
	.zero		16896
